	.headerflags	@"EF_CUDA_TEXMODE_UNIFIED EF_CUDA_64BIT_ADDRESS EF_CUDA_ACCELERATORS EF_CUDA_SM90 EF_CUDA_VIRTUAL_SM(EF_CUDA_SM90)"
	.elftype	@"ET_EXEC"


//--------------------- .nv.info                  --------------------------
	.section	.nv.info,"",@"SHT_CUDA_INFO"
	.align	4


	//----- nvinfo : EIATTR_REGCOUNT
	.align		4
        /*0000*/ 	.byte	0x04, 0x2f
        /*0002*/ 	.short	(.L_3 - .L_2)
	.align		4
.L_2:
        /*0004*/ 	.word	index@(triton_poi_fused_add_div_sqrt_16)
        /*0008*/ 	.word	0x0000000e


	//----- nvinfo : EIATTR_MIN_STACK_SIZE
	.align		4
.L_3:
        /*000c*/ 	.byte	0x04, 0x12
        /*000e*/ 	.short	(.L_5 - .L_4)
	.align		4
.L_4:
        /*0010*/ 	.word	index@(triton_poi_fused_add_div_sqrt_16)
        /*0014*/ 	.word	0x00000000


	//----- nvinfo : EIATTR_FRAME_SIZE
	.align		4
.L_5:
        /*0018*/ 	.byte	0x04, 0x11
        /*001a*/ 	.short	(.L_7 - .L_6)
	.align		4
.L_6:
        /*001c*/ 	.word	index@(triton_poi_fused_add_div_sqrt_16)
        /*0020*/ 	.word	0x00000000


	//----- nvinfo : EIATTR_MIN_STACK_SIZE
	.align		4
.L_7:
        /*0024*/ 	.byte	0x04, 0x12
        /*0026*/ 	.short	(.L_9 - .L_8)
	.align		4
.L_8:
        /*0028*/ 	.word	index@(triton_poi_fused_add_div_sqrt_16)
        /*002c*/ 	.word	0x00000000
.L_9:


//--------------------- .nv.info.triton_poi_fused_add_div_sqrt_16 --------------------------
	.section	.nv.info.triton_poi_fused_add_div_sqrt_16,"",@"SHT_CUDA_INFO"
	.sectionflags	@""
	.align	4


	//----- nvinfo : EIATTR_CUDA_API_VERSION
	.align		4
        /*0000*/ 	.byte	0x04, 0x37
        /*0002*/ 	.short	(.L_11 - .L_10)
.L_10:
        /*0004*/ 	.word	0x0000007c


	//----- nvinfo : EIATTR_KPARAM_INFO
	.align		4
.L_11:
        /*0008*/ 	.byte	0x04, 0x17
        /*000a*/ 	.short	(.L_13 - .L_12)
.L_12:
        /*000c*/ 	.word	0x00000000
        /*0010*/ 	.short	0x0002
        /*0012*/ 	.short	0x0010
        /*0014*/ 	.byte	0x00, 0xf0, 0x11, 0x00


	//----- nvinfo : EIATTR_KPARAM_INFO
	.align		4
.L_13:
        /*0018*/ 	.byte	0x04, 0x17
        /*001a*/ 	.short	(.L_15 - .L_14)
.L_14:
        /*001c*/ 	.word	0x00000000
        /*0020*/ 	.short	0x0001
        /*0022*/ 	.short	0x0008
        /*0024*/ 	.byte	0x00, 0xf4, 0x21, 0x00


	//----- nvinfo : EIATTR_KPARAM_INFO
	.align		4
.L_15:
        /*0028*/ 	.byte	0x04, 0x17
        /*002a*/ 	.short	(.L_17 - .L_16)
.L_16:
        /*002c*/ 	.word	0x00000000
        /*0030*/ 	.short	0x0000
        /*0032*/ 	.short	0x0000
        /*0034*/ 	.byte	0x00, 0xf4, 0x21, 0x00


	//----- nvinfo : EIATTR_SPARSE_MMA_MASK
	.align		4
.L_17:
        /*0038*/ 	.byte	0x03, 0x50
        /*003a*/ 	.short	0x0000


	//----- nvinfo : EIATTR_MAXREG_COUNT
	.align		4
        /*003c*/ 	.byte	0x03, 0x1b
        /*003e*/ 	.short	0x00ff


	//----- nvinfo : EIATTR_EXIT_INSTR_OFFSETS
	.align		4
        /*0040*/ 	.byte	0x04, 0x1c
        /*0042*/ 	.short	(.L_19 - .L_18)


	//   ....[0]....
.L_18:
        /*0044*/ 	.word	0x00000310


	//   ....[1]....
        /*0048*/ 	.word	0x00000330


	//----- nvinfo : EIATTR_REQNTID
	.align		4
.L_19:
        /*004c*/ 	.byte	0x04, 0x10
        /*004e*/ 	.short	(.L_21 - .L_20)
.L_20:
        /*0050*/ 	.word	0x00000100
        /*0054*/ 	.word	0x00000001
        /*0058*/ 	.word	0x00000001


	//----- nvinfo : EIATTR_CBANK_PARAM_SIZE
	.align		4
.L_21:
        /*005c*/ 	.byte	0x03, 0x19
        /*005e*/ 	.short	0x0014


	//----- nvinfo : EIATTR_PARAM_CBANK
	.align		4
        /*0060*/ 	.byte	0x04, 0x0a
        /*0062*/ 	.short	(.L_23 - .L_22)
	.align		4
.L_22:
        /*0064*/ 	.word	index@(.nv.constant0.triton_poi_fused_add_div_sqrt_16)
        /*0068*/ 	.short	0x0210
        /*006a*/ 	.short	0x0014


	//----- nvinfo : EIATTR_SW_WAR
	.align		4
.L_23:
        /*006c*/ 	.byte	0x04, 0x36
        /*006e*/ 	.short	(.L_25 - .L_24)
.L_24:
        /*0070*/ 	.word	0x00000008
.L_25:


//--------------------- .nv.callgraph             --------------------------
	.section	.nv.callgraph,"",@"SHT_CUDA_CALLGRAPH"
	.align	4
	.sectionentsize	8
	.align		4
        /*0000*/ 	.word	0x00000000
	.align		4
        /*0004*/ 	.word	0xffffffff
	.align		4
        /*0008*/ 	.word	0x00000000
	.align		4
        /*000c*/ 	.word	0xfffffffe
	.align		4
        /*0010*/ 	.word	0x00000000
	.align		4
        /*0014*/ 	.word	0xfffffffd
	.align		4
        /*0018*/ 	.word	0x00000000
	.align		4
        /*001c*/ 	.word	0xfffffffc


//--------------------- .nv.constant4             --------------------------
	.section	.nv.constant4,"a",@progbits
	.align	8
	.align		8
.nv.constant4:
        /*0000*/ 	.dword	_$_str
	.align		8
        /*0008*/ 	.dword	_$_str_$_2


//--------------------- .text.triton_poi_fused_add_div_sqrt_16 --------------------------
	.section	.text.triton_poi_fused_add_div_sqrt_16,"ax",@progbits
	.align	128
        .global         triton_poi_fused_add_div_sqrt_16
        .type           triton_poi_fused_add_div_sqrt_16,@function
        .size           triton_poi_fused_add_div_sqrt_16,(.L_x_1 - triton_poi_fused_add_div_sqrt_16)
        .other          triton_poi_fused_add_div_sqrt_16,@"STO_CUDA_ENTRY STV_DEFAULT"
triton_poi_fused_add_div_sqrt_16:
.text.triton_poi_fused_add_div_sqrt_16:
[----:B------:R-:W0:Y:S02]  /*0000*/  LDC R1, c[0x0][0x28] ;  /* 0x00000a00ff017b82 */ /* 0x000e240000000800 */
[----:B------:R-:W1:Y:S01]  /*0010*/  S2R R0, SR_TID.X ;  /* 0x0000000000007919 */ /* 0x000e620000002100 */
[----:B------:R-:W-:Y:S01]  /*0020*/  HFMA2.MMA R2, -RZ, RZ, 0, 0 ;  /* 0x00000000ff027435 */ /* 0x000fe200000001ff */
[----:B------:R-:W-:Y:S01]  /*0030*/  MOV R6, RZ ;  /* 0x000000ff00067202 */ /* 0x000fe20000000f00 */
[----:B------:R-:W2:Y:S01]  /*0040*/  LDC.64 R4, c[0x0][0x218] ;  /* 0x00008600ff047b82 */ /* 0x000ea20000000a00 */
[----:B------:R-:W3:Y:S01]  /*0050*/  S2R R3, SR_CTAID.X ;  /* 0x0000000000037919 */ /* 0x000ee20000002500 */
[----:B------:R-:W-:Y:S01]  /*0060*/  HFMA2.MMA R10, -RZ, RZ, 0, 0 ;  /* 0x00000000ff0a7435 */ /* 0x000fe200000001ff */
[----:B------:R-:W-:Y:S01]  /*0070*/  ULDC.64 UR4, c[0x0][0x208] ;  /* 0x0000820000047ab9 */ /* 0x000fe20000000a00 */
[----:B-1----:R-:W-:-:S04]  /*0080*/  SHF.L.U32 R0, R0, 0x1, RZ ;  /* 0x0000000100007819 */ /* 0x002fc800000006ff */
[----:B------:R-:W-:-:S04]  /*0090*/  LOP3.LUT R0, R0, 0x1fe, RZ, 0xc0, !PT ;  /* 0x000001fe00007812 */ /* 0x000fc800078ec0ff */
[----:B---3--:R-:W-:-:S04]  /*00a0*/  LEA R3, R3, R0, 0x9 ;  /* 0x0000000003037211 */ /* 0x008fc800078e48ff */
[----:B------:R-:W-:Y:S01]  /*00b0*/  IADD3 R7, R3, 0x1, RZ ;  /* 0x0000000103077810 */ /* 0x000fe20007ffe0ff */
[C---:B------:R-:W-:Y:S01]  /*00c0*/  IMAD.HI R0, R3.reuse, -0x6e5d4c3b, R2 ;  /* 0x91a2b3c503007827 */ /* 0x040fe200078e0202 */
[----:B------:R-:W-:-:S03]  /*00d0*/  ISETP.GE.AND P2, PT, R3, 0x1c200, PT ;  /* 0x0001c2000300780c */ /* 0x000fc60003f46270 */
[----:B------:R-:W-:Y:S01]  /*00e0*/  IMAD.HI R6, R7, -0x6e5d4c3b, R6 ;  /* 0x91a2b3c507067827 */ /* 0x000fe200078e0206 */
[----:B------:R-:W-:-:S04]  /*00f0*/  SHF.R.U32.HI R9, RZ, 0x1f, R0 ;  /* 0x0000001fff097819 */ /* 0x000fc80000011600 */
[----:B------:R-:W-:Y:S02]  /*0100*/  SHF.R.U32.HI R11, RZ, 0x1f, R6 ;  /* 0x0000001fff0b7819 */ /* 0x000fe40000011606 */
[----:B------:R-:W-:Y:S02]  /*0110*/  LEA.HI.SX32 R2, R0, R9, 0x19 ;  /* 0x0000000900027211 */ /* 0x000fe400078fcaff */
[----:B------:R-:W-:Y:S02]  /*0120*/  LEA.HI.SX32 R11, R6, R11, 0x19 ;  /* 0x0000000b060b7211 */ /* 0x000fe400078fcaff */
[----:B------:R-:W-:Y:S01]  /*0130*/  LEA.HI.SX32 R0, R0, R9, 0x12 ;  /* 0x0000000900007211 */ /* 0x000fe200078f92ff */
[----:B------:R-:W-:Y:S02]  /*0140*/  IMAD R2, R2, -0xe1, R3 ;  /* 0xffffff1f02027824 */ /* 0x000fe400078e0203 */
[----:B------:R-:W-:Y:S02]  /*0150*/  IMAD R11, R11, -0xe1, R7 ;  /* 0xffffff1f0b0b7824 */ /* 0x000fe400078e0207 */
[----:B------:R-:W-:-:S02]  /*0160*/  IMAD R9, R0, 0xe1, R2 ;  /* 0x000000e100097824 */ /* 0x000fc400078e0202 */
[----:B------:R-:W-:Y:S01]  /*0170*/  IMAD R11, R0, 0xe1, R11 ;  /* 0x000000e1000b7824 */ /* 0x000fe200078e020b */
[----:B------:R-:W-:Y:S01]  /*0180*/  MOV R0, RZ ;  /* 0x000000ff00007202 */ /* 0x000fe20000000f00 */
[--C-:B--2---:R-:W-:Y:S02]  /*0190*/  IMAD.WIDE R6, R9, 0x4, R4.reuse ;  /* 0x0000000409067825 */ /* 0x104fe400078e0204 */
[----:B------:R-:W1:Y:S02]  /*01a0*/  LDC.64 R8, c[0x0][0x210] ;  /* 0x00008400ff087b82 */ /* 0x000e640000000a00 */
[----:B------:R-:W-:Y:S01]  /*01b0*/  IMAD.WIDE R4, R11, 0x4, R4 ;  /* 0x000000040b047825 */ /* 0x000fe200078e0204 */
[----:B------:R-:W2:Y:S04]  /*01c0*/  @!P2 LDG.E.EL R10, desc[UR4][R6.64] ;  /* 0x00000004060aa981 */ /* 0x000ea8000c2e1900 */
[----:B------:R-:W3:Y:S01]  /*01d0*/  @!P2 LDG.E.EL R0, desc[UR4][R4.64] ;  /* 0x000000040400a981 */ /* 0x000ee2000c2e1900 */
[----:B-1----:R-:W-:Y:S01]  /*01e0*/  IMAD.WIDE R2, R3, 0x4, R8 ;  /* 0x0000000403027825 */ /* 0x002fe200078e0208 */
[----:B------:R-:W-:-:S06]  /*01f0*/  CS2R R8, SRZ ;  /* 0x0000000000087805 */ /* 0x000fcc000001ff00 */
[----:B------:R-:W4:Y:S01]  /*0200*/  @!P2 LDG.E.64 R8, desc[UR4][R2.64] ;  /* 0x000000040208a981 */ /* 0x000f22000c1e1b00 */
[----:B--2---:R-:W-:Y:S01]  /*0210*/  FADD R10, R10, 9.9999997171806853657e-10 ;  /* 0x3089705f0a0a7421 */ /* 0x004fe20000000000 */
[----:B---3--:R-:W-:-:S05]  /*0220*/  FADD R0, R0, 9.9999997171806853657e-10 ;  /* 0x3089705f00007421 */ /* 0x008fca0000000000 */
[----:B------:R-:W1:Y:S08]  /*0230*/  MUFU.SQRT R10, R10 ;  /* 0x0000000a000a7308 */ /* 0x000e700000002000 */
[----:B------:R-:W2:Y:S01]  /*0240*/  MUFU.SQRT R0, R0 ;  /* 0x0000000000007308 */ /* 0x000ea20000002000 */
[----:B-1----:R-:W-:-:S05]  /*0250*/  FADD R6, R10, 1.00000001335143196e-10 ;  /* 0x2edbe6ff0a067421 */ /* 0x002fca0000000000 */
[----:B------:R-:W-:Y:S01]  /*0260*/  FSETP.GT.AND P0, PT, R6, 8.50705917302346158658e+37, PT ;  /* 0x7e8000000600780b */ /* 0x000fe20003f04000 */
[----:B--2---:R-:W-:-:S05]  /*0270*/  FADD R4, R0, 1.00000001335143196e-10 ;  /* 0x2edbe6ff00047421 */ /* 0x004fca0000000000 */
[----:B------:R-:W-:-:S07]  /*0280*/  FSETP.GT.AND P1, PT, R4, 8.50705917302346158658e+37, PT ;  /* 0x7e8000000400780b */ /* 0x000fce0003f24000 */
[----:B------:R-:W-:Y:S01]  /*0290*/  @P0 FMUL R6, R6, 0.25 ;  /* 0x3e80000006060820 */ /* 0x000fe20000400000 */
[----:B----4-:R-:W-:-:S03]  /*02a0*/  @P0 FMUL R8, R8, 0.25 ;  /* 0x3e80000008080820 */ /* 0x010fc60000400000 */
[----:B------:R-:W1:Y:S02]  /*02b0*/  MUFU.RCP R5, R6 ;  /* 0x0000000600057308 */ /* 0x000e640000001000 */
[----:B------:R-:W-:Y:S01]  /*02c0*/  @P1 FMUL R4, R4, 0.25 ;  /* 0x3e80000004041820 */ /* 0x000fe20000400000 */
[----:B------:R-:W-:-:S05]  /*02d0*/  @P1 FMUL R9, R9, 0.25 ;  /* 0x3e80000009091820 */ /* 0x000fca0000400000 */
[----:B------:R-:W2:Y:S01]  /*02e0*/  MUFU.RCP R4, R4 ;  /* 0x0000000400047308 */ /* 0x000ea20000001000 */
[----:B-1----:R-:W-:Y:S01]  /*02f0*/  FMUL R8, R5, R8 ;  /* 0x0000000805087220 */ /* 0x002fe20000400000 */
[----:B--2---:R-:W-:Y:S01]  /*0300*/  FMUL R9, R4, R9 ;  /* 0x0000000904097220 */ /* 0x004fe20000400000 */
[----:B------:R-:W-:Y:S06]  /*0310*/  @P2 EXIT ;  /* 0x000000000000294d */ /* 0x000fec0003800000 */
[----:B------:R-:W-:Y:S01]  /*0320*/  STG.E.64 desc[UR4][R2.64], R8 ;  /* 0x0000000802007986 */ /* 0x000fe2000c101b04 */
[----:B------:R-:W-:Y:S05]  /*0330*/  EXIT ;  /* 0x000000000000794d */ /* 0x000fea0003800000 */
.L_x_0:
[----:B------:R-:W-:-:S00]  /*0340*/  BRA `(.L_x_0) ;  /* 0xfffffffc00fc7947 */ /* 0x000fc0000383ffff */
[----:B------:R-:W-:-:S00]  /*0350*/  NOP ;  /* 0x0000000000007918 */ /* 0x000fc00000000000 */
        /* <DEDUP_REMOVED lines=10> */
.L_x_1:


//--------------------- .nv.global.init           --------------------------
	.section	.nv.global.init,"aw",@progbits
.nv.global.init:
	.type		_$_str,@object
	.size		_$_str,(_$_str_$_2 - _$_str)
_$_str:
        /*0000*/ 	.byte	0x5f, 0x5f, 0x43, 0x55, 0x44, 0x41, 0x5f, 0x46, 0x54, 0x5a, 0x00
	.type		_$_str_$_2,@object
	.size		_$_str_$_2,(.L_1 - _$_str_$_2)
_$_str_$_2:
        /*000b*/ 	.byte	0x5f, 0x5f, 0x43, 0x55, 0x44, 0x41, 0x5f, 0x50, 0x52, 0x45, 0x43, 0x5f, 0x53, 0x51, 0x52, 0x54
        /*001b*/ 	.byte	0x00
.L_1:


//--------------------- .nv.constant0.triton_poi_fused_add_div_sqrt_16 --------------------------
	.section	.nv.constant0.triton_poi_fused_add_div_sqrt_16,"a",@progbits
	.sectionflags	@""
	.align	4
.nv.constant0.triton_poi_fused_add_div_sqrt_16:
	.zero		548
